//
// Generated by NVIDIA NVVM Compiler
//
// Compiler Build ID: CL-36424714
// Cuda compilation tools, release 13.0, V13.0.88
// Based on NVVM 20.0.0
//

.version 9.0
.target sm_100
.address_size 64

	// .globl	_Z10add_arraysPfS_S_i

.visible .entry _Z10add_arraysPfS_S_i(
	.param .u64 .ptr .align 1 _Z10add_arraysPfS_S_i_param_0,
	.param .u64 .ptr .align 1 _Z10add_arraysPfS_S_i_param_1,
	.param .u64 .ptr .align 1 _Z10add_arraysPfS_S_i_param_2,
	.param .u32 _Z10add_arraysPfS_S_i_param_3
)
{
	.reg .pred 	%p<11>;
	.reg .b32 	%r<49>;
	.reg .b32 	%f<16>;
	.reg .b64 	%rd<27>;

	ld.param.u64 	%rd4, [_Z10add_arraysPfS_S_i_param_0];
	ld.param.u64 	%rd5, [_Z10add_arraysPfS_S_i_param_1];
	ld.param.u64 	%rd6, [_Z10add_arraysPfS_S_i_param_2];
	ld.param.u32 	%r33, [_Z10add_arraysPfS_S_i_param_3];
	cvta.to.global.u64 	%rd1, %rd6;
	cvta.to.global.u64 	%rd2, %rd5;
	cvta.to.global.u64 	%rd3, %rd4;
	mov.u32 	%r1, %ctaid.x;
	mov.u32 	%r2, %ntid.x;
	mov.u32 	%r3, %tid.x;
	mov.u32 	%r4, %nctaid.x;
	mul.lo.s32 	%r5, %r2, %r4;
	add.s32 	%r34, %r33, -1;
	div.s32 	%r6, %r34, %r5;
	setp.lt.s32 	%p1, %r6, 0;
	@%p1 bra 	$L__BB0_17;
	add.s32 	%r7, %r6, 1;
	and.b32  	%r8, %r7, 3;
	setp.lt.u32 	%p2, %r6, 3;
	mov.b32 	%r46, 0;
	@%p2 bra 	$L__BB0_12;
	and.b32  	%r46, %r7, -4;
	neg.s32 	%r45, %r46;
	add.s32 	%r36, %r4, %r1;
	mad.lo.s32 	%r44, %r2, %r36, %r3;
	shl.b32 	%r12, %r5, 2;
	shl.b32 	%r37, %r4, 1;
	add.s32 	%r38, %r1, %r37;
	mad.lo.s32 	%r43, %r2, %r38, %r3;
	mad.lo.s32 	%r39, %r4, 3, %r1;
	mad.lo.s32 	%r42, %r2, %r39, %r3;
	mad.lo.s32 	%r41, %r1, %r2, %r3;
$L__BB0_3:
	setp.ge.s32 	%p3, %r41, %r33;
	@%p3 bra 	$L__BB0_5;
	mul.wide.s32 	%rd7, %r41, 4;
	add.s64 	%rd8, %rd3, %rd7;
	ld.global.f32 	%f1, [%rd8];
	add.s64 	%rd9, %rd2, %rd7;
	ld.global.f32 	%f2, [%rd9];
	add.f32 	%f3, %f1, %f2;
	add.s64 	%rd10, %rd1, %rd7;
	st.global.f32 	[%rd10], %f3;
$L__BB0_5:
	setp.ge.s32 	%p4, %r44, %r33;
	@%p4 bra 	$L__BB0_7;
	mul.wide.s32 	%rd11, %r44, 4;
	add.s64 	%rd12, %rd3, %rd11;
	ld.global.f32 	%f4, [%rd12];
	add.s64 	%rd13, %rd2, %rd11;
	ld.global.f32 	%f5, [%rd13];
	add.f32 	%f6, %f4, %f5;
	add.s64 	%rd14, %rd1, %rd11;
	st.global.f32 	[%rd14], %f6;
$L__BB0_7:
	setp.ge.s32 	%p5, %r43, %r33;
	@%p5 bra 	$L__BB0_9;
	mul.wide.s32 	%rd15, %r43, 4;
	add.s64 	%rd16, %rd3, %rd15;
	ld.global.f32 	%f7, [%rd16];
	add.s64 	%rd17, %rd2, %rd15;
	ld.global.f32 	%f8, [%rd17];
	add.f32 	%f9, %f7, %f8;
	add.s64 	%rd18, %rd1, %rd15;
	st.global.f32 	[%rd18], %f9;
$L__BB0_9:
	setp.ge.s32 	%p6, %r42, %r33;
	@%p6 bra 	$L__BB0_11;
	mul.wide.s32 	%rd19, %r42, 4;
	add.s64 	%rd20, %rd3, %rd19;
	ld.global.f32 	%f10, [%rd20];
	add.s64 	%rd21, %rd2, %rd19;
	ld.global.f32 	%f11, [%rd21];
	add.f32 	%f12, %f10, %f11;
	add.s64 	%rd22, %rd1, %rd19;
	st.global.f32 	[%rd22], %f12;
$L__BB0_11:
	add.s32 	%r45, %r45, 4;
	add.s32 	%r44, %r44, %r12;
	add.s32 	%r43, %r43, %r12;
	add.s32 	%r42, %r42, %r12;
	add.s32 	%r41, %r41, %r12;
	setp.ne.s32 	%p7, %r45, 0;
	@%p7 bra 	$L__BB0_3;
$L__BB0_12:
	setp.eq.s32 	%p8, %r8, 0;
	@%p8 bra 	$L__BB0_17;
	mad.lo.s32 	%r40, %r4, %r46, %r1;
	mad.lo.s32 	%r48, %r2, %r40, %r3;
	neg.s32 	%r47, %r8;
$L__BB0_14:
	.pragma "nounroll";
	setp.ge.s32 	%p9, %r48, %r33;
	@%p9 bra 	$L__BB0_16;
	mul.wide.s32 	%rd23, %r48, 4;
	add.s64 	%rd24, %rd3, %rd23;
	ld.global.f32 	%f13, [%rd24];
	add.s64 	%rd25, %rd2, %rd23;
	ld.global.f32 	%f14, [%rd25];
	add.f32 	%f15, %f13, %f14;
	add.s64 	%rd26, %rd1, %rd23;
	st.global.f32 	[%rd26], %f15;
$L__BB0_16:
	add.s32 	%r48, %r48, %r5;
	add.s32 	%r47, %r47, 1;
	setp.ne.s32 	%p10, %r47, 0;
	@%p10 bra 	$L__BB0_14;
$L__BB0_17:
	ret;

}


// ===== COMPILED SASS (sm_100) =====

	.target	sm_100

	.elftype	@"ET_EXEC"


//--------------------- .note.nv.tkinfo           --------------------------
	.section	.note.nv.tkinfo,"",@"SHT_NOTE"
	.sectionflags	@"SHF_NOTE_NV_TKINFO"
	.tkinfo
        /*0018*/ 	.word	0x00000002
        /*0030*/ 	.string	""
        /*0030*/ 	.string	"ptxas"
        /*0030*/ 	.string	"Cuda compilation tools, release 13.0, V13.0.88"
        /*0030*/ 	.string	"Build cuda_13.0.r13.0/compiler.36424714_0"
        /*0030*/ 	.string	"-arch sm_100 -m 64 "



//--------------------- .note.nv.cuinfo           --------------------------
	.section	.note.nv.cuinfo,"",@"SHT_NOTE"
	.sectionflags	@"SHF_NOTE_NV_CUINFO"
        /*0018*/ 	.short	0x0002
        /*001a*/ 	.short	0x0064
        /*001c*/ 	.short	0x0082
	.zero		2


//--------------------- .nv.info                  --------------------------
	.section	.nv.info,"",@"SHT_CUDA_INFO"
	.align	4


	//----- nvinfo : EIATTR_REGCOUNT
	.align		4
        /*0000*/ 	.byte	0x04, 0x2f
        /*0002*/ 	.short	(.L_1 - .L_0)
	.align		4
.L_0:
        /*0004*/ 	.word	index@(_Z10add_arraysPfS_S_i)
        /*0008*/ 	.word	0x00000020


	//----- nvinfo : EIATTR_FRAME_SIZE
	.align		4
.L_1:
        /*000c*/ 	.byte	0x04, 0x11
        /*000e*/ 	.short	(.L_3 - .L_2)
	.align		4
.L_2:
        /*0010*/ 	.word	index@(_Z10add_arraysPfS_S_i)
        /*0014*/ 	.word	0x00000000


	//----- nvinfo : EIATTR_MIN_STACK_SIZE
	.align		4
.L_3:
        /*0018*/ 	.byte	0x04, 0x12
        /*001a*/ 	.short	(.L_5 - .L_4)
	.align		4
.L_4:
        /*001c*/ 	.word	index@(_Z10add_arraysPfS_S_i)
        /*0020*/ 	.word	0x00000000
.L_5:


//--------------------- .nv.compat                --------------------------
	.section	.nv.compat,"",@"SHT_CUDA_COMPAT_INFO"
	.align	4
        /*0000*/ 	.byte	0x02, 0x09, 0x00, 0x00, 0x02, 0x02, 0x01, 0x00, 0x02, 0x05, 0x05, 0x00, 0x03, 0x07, 0x01, 0x01
        /*0010*/ 	.byte	0x02, 0x03, 0x00, 0x00, 0x02, 0x06, 0x01, 0x00, 0x04, 0x0b, 0x08, 0x00, 0x09, 0x00, 0x00, 0x00
        /*0020*/ 	.byte	0x00, 0x00, 0x00, 0x00


//--------------------- .nv.info._Z10add_arraysPfS_S_i --------------------------
	.section	.nv.info._Z10add_arraysPfS_S_i,"",@"SHT_CUDA_INFO"
	.sectionflags	@""
	.align	4


	//----- nvinfo : EIATTR_CUDA_API_VERSION
	.align		4
        /*0000*/ 	.byte	0x04, 0x37
        /*0002*/ 	.short	(.L_7 - .L_6)
.L_6:
        /*0004*/ 	.word	0x00000082


	//----- nvinfo : EIATTR_KPARAM_INFO
	.align		4
.L_7:
        /*0008*/ 	.byte	0x04, 0x17
        /*000a*/ 	.short	(.L_9 - .L_8)
.L_8:
        /*000c*/ 	.word	0x00000000
        /*0010*/ 	.short	0x0003
        /*0012*/ 	.short	0x0018
        /*0014*/ 	.byte	0x00, 0xf0, 0x11, 0x00


	//----- nvinfo : EIATTR_KPARAM_INFO
	.align		4
.L_9:
        /*0018*/ 	.byte	0x04, 0x17
        /*001a*/ 	.short	(.L_11 - .L_10)
.L_10:
        /*001c*/ 	.word	0x00000000
        /*0020*/ 	.short	0x0002
        /*0022*/ 	.short	0x0010
        /*0024*/ 	.byte	0x00, 0xf5, 0x21, 0x00


	//----- nvinfo : EIATTR_KPARAM_INFO
	.align		4
.L_11:
        /*0028*/ 	.byte	0x04, 0x17
        /*002a*/ 	.short	(.L_13 - .L_12)
.L_12:
        /*002c*/ 	.word	0x00000000
        /*0030*/ 	.short	0x0001
        /*0032*/ 	.short	0x0008
        /*0034*/ 	.byte	0x00, 0xf5, 0x21, 0x00


	//----- nvinfo : EIATTR_KPARAM_INFO
	.align		4
.L_13:
        /*0038*/ 	.byte	0x04, 0x17
        /*003a*/ 	.short	(.L_15 - .L_14)
.L_14:
        /*003c*/ 	.word	0x00000000
        /*0040*/ 	.short	0x0000
        /*0042*/ 	.short	0x0000
        /*0044*/ 	.byte	0x00, 0xf5, 0x21, 0x00


	//----- nvinfo : EIATTR_SPARSE_MMA_MASK
	.align		4
.L_15:
        /*0048*/ 	.byte	0x03, 0x50
        /*004a*/ 	.short	0x0000


	//----- nvinfo : EIATTR_MAXREG_COUNT
	.align		4
        /*004c*/ 	.byte	0x03, 0x1b
        /*004e*/ 	.short	0x00ff


	//----- nvinfo : EIATTR_MERCURY_ISA_VERSION
	.align		4
        /*0050*/ 	.byte	0x03, 0x5f
        /*0052*/ 	.short	0x0101


	//----- nvinfo : EIATTR_VRC_CTA_INIT_COUNT
	.align		4
        /*0054*/ 	.byte	0x02, 0x4a
	.zero		1
	.zero		1


	//----- nvinfo : EIATTR_EXIT_INSTR_OFFSETS
	.align		4
        /*0058*/ 	.byte	0x04, 0x1c
        /*005a*/ 	.short	(.L_17 - .L_16)


	//   ....[0]....
.L_16:
        /*005c*/ 	.word	0x00000210


	//   ....[1]....
        /*0060*/ 	.word	0x000019b0


	//   ....[2]....
        /*0064*/ 	.word	0x00001af0


	//----- nvinfo : EIATTR_CBANK_PARAM_SIZE
	.align		4
.L_17:
        /*0068*/ 	.byte	0x03, 0x19
        /*006a*/ 	.short	0x001c


	//----- nvinfo : EIATTR_PARAM_CBANK
	.align		4
        /*006c*/ 	.byte	0x04, 0x0a
        /*006e*/ 	.short	(.L_19 - .L_18)
	.align		4
.L_18:
        /*0070*/ 	.word	index@(.nv.constant0._Z10add_arraysPfS_S_i)
        /*0074*/ 	.short	0x0380
        /*0076*/ 	.short	0x001c


	//----- nvinfo : EIATTR_SW_WAR
	.align		4
.L_19:
        /*0078*/ 	.byte	0x04, 0x36
        /*007a*/ 	.short	(.L_21 - .L_20)
.L_20:
        /*007c*/ 	.word	0x00000008
.L_21:


//--------------------- .nv.callgraph             --------------------------
	.section	.nv.callgraph,"",@"SHT_CUDA_CALLGRAPH"
	.align	4
	.sectionentsize	8
	.align		4
        /*0000*/ 	.word	0x00000000
	.align		4
        /*0004*/ 	.word	0xffffffff
	.align		4
        /*0008*/ 	.word	0x00000000
	.align		4
        /*000c*/ 	.word	0xfffffffe
	.align		4
        /*0010*/ 	.word	0x00000000
	.align		4
        /*0014*/ 	.word	0xfffffffd
	.align		4
        /*0018*/ 	.word	0x00000000
	.align		4
        /*001c*/ 	.word	0xfffffffc


//--------------------- .text._Z10add_arraysPfS_S_i --------------------------
	.section	.text._Z10add_arraysPfS_S_i,"ax",@progbits
	.align	128
        .global         _Z10add_arraysPfS_S_i
        .type           _Z10add_arraysPfS_S_i,@function
        .size           _Z10add_arraysPfS_S_i,(.L_x_7 - _Z10add_arraysPfS_S_i)
        .other          _Z10add_arraysPfS_S_i,@"STO_CUDA_ENTRY STV_DEFAULT"
_Z10add_arraysPfS_S_i:
.text._Z10add_arraysPfS_S_i:
[----:B------:R-:W-:Y:S01]  /*0000*/  LDC R1, c[0x0][0x37c] ;  /* 0x0000df00ff017b82 */ /* 0x000fe20000000800 */
[----:B------:R-:W0:Y:S07]  /*0010*/  LDCU UR6, c[0x0][0x360] ;  /* 0x00006c00ff0677ac */ /* 0x000e2e0008000800 */
[----:B------:R-:W0:Y:S08]  /*0020*/  LDC R0, c[0x0][0x370] ;  /* 0x0000dc00ff007b82 */ /* 0x000e300000000800 */
[----:B------:R-:W1:Y:S01]  /*0030*/  LDC R3, c[0x0][0x398] ;  /* 0x0000e600ff037b82 */ /* 0x000e620000000800 */
[----:B0-----:R-:W-:-:S05]  /*0040*/  IMAD R2, R0, UR6, RZ ;  /* 0x0000000600027c24 */ /* 0x001fca000f8e02ff */
[-C--:B------:R-:W-:Y:S02]  /*0050*/  IABS R9, R2.reuse ;  /* 0x0000000200097213 */ /* 0x080fe40000000000 */
[----:B------:R-:W-:Y:S02]  /*0060*/  IABS R12, R2 ;  /* 0x00000002000c7213 */ /* 0x000fe40000000000 */
[----:B------:R-:W0:Y:S01]  /*0070*/  I2F.RP R6, R9 ;  /* 0x0000000900067306 */ /* 0x000e220000209400 */
[----:B-1----:R-:W-:-:S04]  /*0080*/  IADD3 R7, PT, PT, R3, -0x1, RZ ;  /* 0xffffffff03077810 */ /* 0x002fc80007ffe0ff */
[----:B------:R-:W-:Y:S02]  /*0090*/  IABS R10, R7 ;  /* 0x00000007000a7213 */ /* 0x000fe40000000000 */
[----:B------:R-:W-:-:S04]  /*00a0*/  LOP3.LUT R7, R7, R2, RZ, 0x3c, !PT ;  /* 0x0000000207077212 */ /* 0x000fc800078e3cff */
[----:B------:R-:W-:Y:S01]  /*00b0*/  ISETP.GE.AND P1, PT, R7, RZ, PT ;  /* 0x000000ff0700720c */ /* 0x000fe20003f26270 */
[----:B0-----:R-:W0:Y:S02]  /*00c0*/  MUFU.RCP R6, R6 ;  /* 0x0000000600067308 */ /* 0x001e240000001000 */
[----:B0-----:R-:W-:-:S06]  /*00d0*/  IADD3 R4, PT, PT, R6, 0xffffffe, RZ ;  /* 0x0ffffffe06047810 */ /* 0x001fcc0007ffe0ff */
[----:B------:R0:W1:Y:S02]  /*00e0*/  F2I.FTZ.U32.TRUNC.NTZ R5, R4 ;  /* 0x0000000400057305 */ /* 0x000064000021f000 */
[----:B0-----:R-:W-:Y:S01]  /*00f0*/  HFMA2 R4, -RZ, RZ, 0, 0 ;  /* 0x00000000ff047431 */ /* 0x001fe200000001ff */
[----:B-1----:R-:W-:-:S05]  /*0100*/  IADD3 R8, PT, PT, RZ, -R5, RZ ;  /* 0x80000005ff087210 */ /* 0x002fca0007ffe0ff */
[----:B------:R-:W-:Y:S01]  /*0110*/  IMAD R11, R8, R9, RZ ;  /* 0x00000009080b7224 */ /* 0x000fe200078e02ff */
[----:B------:R-:W-:-:S03]  /*0120*/  MOV R8, R10 ;  /* 0x0000000a00087202 */ /* 0x000fc60000000f00 */
[----:B------:R-:W-:Y:S01]  /*0130*/  IMAD.HI.U32 R5, R5, R11, R4 ;  /* 0x0000000b05057227 */ /* 0x000fe200078e0004 */
[----:B------:R-:W-:-:S05]  /*0140*/  IADD3 R4, PT, PT, RZ, -R12, RZ ;  /* 0x8000000cff047210 */ /* 0x000fca0007ffe0ff */
[----:B------:R-:W-:-:S04]  /*0150*/  IMAD.HI.U32 R5, R5, R8, RZ ;  /* 0x0000000805057227 */ /* 0x000fc800078e00ff */
[----:B------:R-:W-:-:S05]  /*0160*/  IMAD R4, R5, R4, R8 ;  /* 0x0000000405047224 */ /* 0x000fca00078e0208 */
[----:B------:R-:W-:-:S13]  /*0170*/  ISETP.GT.U32.AND P2, PT, R9, R4, PT ;  /* 0x000000040900720c */ /* 0x000fda0003f44070 */
[-C--:B------:R-:W-:Y:S02]  /*0180*/  @!P2 IADD3 R4, PT, PT, R4, -R9.reuse, RZ ;  /* 0x800000090404a210 */ /* 0x080fe40007ffe0ff */
[----:B------:R-:W-:Y:S02]  /*0190*/  @!P2 IADD3 R5, PT, PT, R5, 0x1, RZ ;  /* 0x000000010505a810 */ /* 0x000fe40007ffe0ff */
[----:B------:R-:W-:Y:S02]  /*01a0*/  ISETP.GE.U32.AND P0, PT, R4, R9, PT ;  /* 0x000000090400720c */ /* 0x000fe40003f06070 */
[----:B------:R-:W-:-:S11]  /*01b0*/  ISETP.NE.AND P2, PT, R2, RZ, PT ;  /* 0x000000ff0200720c */ /* 0x000fd60003f45270 */
[----:B------:R-:W-:-:S04]  /*01c0*/  @P0 IADD3 R5, PT, PT, R5, 0x1, RZ ;  /* 0x0000000105050810 */ /* 0x000fc80007ffe0ff */
[----:B------:R-:W-:-:S04]  /*01d0*/  MOV R6, R5 ;  /* 0x0000000500067202 */ /* 0x000fc80000000f00 */
[----:B------:R-:W-:Y:S02]  /*01e0*/  @!P1 IADD3 R6, PT, PT, -R6, RZ, RZ ;  /* 0x000000ff06069210 */ /* 0x000fe40007ffe1ff */
[----:B------:R-:W-:-:S04]  /*01f0*/  @!P2 LOP3.LUT R6, RZ, R2, RZ, 0x33, !PT ;  /* 0x00000002ff06a212 */ /* 0x000fc800078e33ff */
[----:B------:R-:W-:-:S13]  /*0200*/  ISETP.GE.AND P0, PT, R6, RZ, PT ;  /* 0x000000ff0600720c */ /* 0x000fda0003f06270 */
[----:B------:R-:W-:Y:S05]  /*0210*/  @!P0 EXIT ;  /* 0x000000000000894d */ /* 0x000fea0003800000 */
[----:B------:R-:W0:Y:S01]  /*0220*/  S2R R5, SR_CTAID.X ;  /* 0x0000000000057919 */ /* 0x000e220000002500 */
[C---:B------:R-:W-:Y:S01]  /*0230*/  ISETP.GE.U32.AND P0, PT, R6.reuse, 0x3, PT ;  /* 0x000000030600780c */ /* 0x040fe20003f06070 */
[----:B------:R-:W1:Y:S01]  /*0240*/  LDCU.64 UR4, c[0x0][0x358] ;  /* 0x00006b00ff0477ac */ /* 0x000e620008000a00 */
[----:B------:R-:W-:Y:S01]  /*0250*/  IADD3 R8, PT, PT, R6, 0x1, RZ ;  /* 0x0000000106087810 */ /* 0x000fe20007ffe0ff */
[----:B------:R-:W2:Y:S01]  /*0260*/  S2R R4, SR_TID.X ;  /* 0x0000000000047919 */ /* 0x000ea20000002100 */
[----:B------:R-:W-:Y:S02]  /*0270*/  MOV R6, RZ ;  /* 0x000000ff00067202 */ /* 0x000fe40000000f00 */
[----:B------:R-:W-:-:S07]  /*0280*/  LOP3.LUT R7, R8, 0x3, RZ, 0xc0, !PT ;  /* 0x0000000308077812 */ /* 0x000fce00078ec0ff */
[----:B------:R-:W-:Y:S05]  /*0290*/  @!P0 BRA `(.L_x_0) ;  /* 0x0000001400c08947 */ /* 0x000fea0003800000 */
[----:B------:R-:W-:Y:S01]  /*02a0*/  LOP3.LUT R6, R8, 0xfffffffc, RZ, 0xc0, !PT ;  /* 0xfffffffc08067812 */ /* 0x000fe200078ec0ff */
[----:B0-----:R-:W-:Y:S01]  /*02b0*/  IMAD R15, R0, 0x3, R5 ;  /* 0x00000003000f7824 */ /* 0x001fe200078e0205 */
[C---:B------:R-:W-:Y:S01]  /*02c0*/  IADD3 R11, PT, PT, R5.reuse, R0, RZ ;  /* 0x00000000050b7210 */ /* 0x040fe20007ffe0ff */
[----:B------:R-:W0:Y:S01]  /*02d0*/  LDCU UR7, c[0x0][0x398] ;  /* 0x00007300ff0777ac */ /* 0x000e220008000800 */
[----:B------:R-:W-:Y:S01]  /*02e0*/  IADD3 R8, PT, PT, -R6, RZ, RZ ;  /* 0x000000ff06087210 */ /* 0x000fe20007ffe1ff */
[--C-:B--2---:R-:W-:Y:S01]  /*02f0*/  IMAD R9, R5, UR6, R4.reuse ;  /* 0x0000000605097c24 */ /* 0x104fe2000f8e0204 */
[----:B------:R-:W-:Y:S01]  /*0300*/  LEA R13, R0, R5, 0x1 ;  /* 0x00000005000d7211 */ /* 0x000fe200078e08ff */
[--C-:B------:R-:W-:Y:S01]  /*0310*/  IMAD R11, R11, UR6, R4.reuse ;  /* 0x000000060b0b7c24 */ /* 0x100fe2000f8e0204 */
[----:B------:R-:W-:Y:S01]  /*0320*/  ISETP.GE.AND P0, PT, R8, RZ, PT ;  /* 0x000000ff0800720c */ /* 0x000fe20003f06270 */
[--C-:B------:R-:W-:Y:S02]  /*0330*/  IMAD R15, R15, UR6, R4.reuse ;  /* 0x000000060f0f7c24 */ /* 0x100fe4000f8e0204 */
[----:B------:R-:W-:-:S10]  /*0340*/  IMAD R13, R13, UR6, R4 ;  /* 0x000000060d0d7c24 */ /* 0x000fd4000f8e0204 */
[----:B0-----:R-:W-:Y:S05]  /*0350*/  @P0 BRA `(.L_x_1) ;  /* 0x0000001000c40947 */ /* 0x001fea0003800000 */
[----:B------:R-:W-:Y:S02]  /*0360*/  IADD3 R10, PT, PT, -R8, RZ, RZ ;  /* 0x000000ff080a7210 */ /* 0x000fe40007ffe1ff */
[----:B------:R-:W-:Y:S02]  /*0370*/  PLOP3.LUT P0, PT, PT, PT, PT, 0x80, 0x8 ;  /* 0x000000000008781c */ /* 0x000fe40003f0f070 */
[----:B------:R-:W-:-:S13]  /*0380*/  ISETP.GT.AND P1, PT, R10, 0xc, PT ;  /* 0x0000000c0a00780c */ /* 0x000fda0003f24270 */
[----:B------:R-:W-:Y:S05]  /*0390*/  @!P1 BRA `(.L_x_2) ;  /* 0x0000000c00149947 */ /* 0x000fea0003800000 */
[----:B------:R-:W0:Y:S01]  /*03a0*/  LDC R3, c[0x0][0x398] ;  /* 0x0000e600ff037b82 */ /* 0x000e220000000800 */
[----:B------:R-:W-:-:S13]  /*03b0*/  PLOP3.LUT P0, PT, PT, PT, PT, 0x8, 0x80 ;  /* 0x000000000080781c */ /* 0x000fda0003f0e170 */
.L_x_3:
[----:B------:R-:W2:Y:S01]  /*03c0*/  LDC.64 R18, c[0x0][0x380] ;  /* 0x0000e000ff127b82 */ /* 0x000ea20000000a00 */
[----:B0-----:R-:W-:-:S07]  /*03d0*/  ISETP.GE.AND P2, PT, R9, R3, PT ;  /* 0x000000030900720c */ /* 0x001fce0003f46270 */
[----:B------:R-:W0:Y:S08]  /*03e0*/  LDC.64 R16, c[0x0][0x388] ;  /* 0x0000e200ff107b82 */ /* 0x000e300000000a00 */
[----:B------:R-:W3:Y:S01]  /*03f0*/  @!P2 LDC.64 R20, c[0x0][0x390] ;  /* 0x0000e400ff14ab82 */ /* 0x000ee20000000a00 */
[----:B--2---:R-:W-:-:S07]  /*0400*/  @!P2 IMAD.WIDE R24, R9, 0x4, R18 ;  /* 0x000000040918a825 */ /* 0x004fce00078e0212 */
[----:B------:R-:W2:Y:S01]  /*0410*/  LDC.64 R18, c[0x0][0x380] ;  /* 0x0000e000ff127b82 */ /* 0x000ea20000000a00 */
[----:B-1----:R-:W4:Y:S01]  /*0420*/  @!P2 LDG.E R24, desc[UR4][R24.64] ;  /* 0x000000041818a981 */ /* 0x002f22000c1e1900 */
[----:B0-----:R-:W-:-:S05]  /*0430*/  @!P2 IMAD.WIDE R16, R9, 0x4, R16 ;  /* 0x000000040910a825 */ /* 0x001fca00078e0210 */
[----:B------:R0:W4:Y:S02]  /*0440*/  @!P2 LDG.E R23, desc[UR4][R16.64] ;  /* 0x000000041017a981 */ /* 0x000124000c1e1900 */
[----:B0-----:R-:W0:Y:S01]  /*0450*/  LDC.64 R16, c[0x0][0x388] ;  /* 0x0000e200ff107b82 */ /* 0x001e220000000a00 */
[----:B------:R-:W-:-:S13]  /*0460*/  ISETP.GE.AND P1, PT, R11, R3, PT ;  /* 0x000000030b00720c */ /* 0x000fda0003f26270 */
[C---:B--2---:R-:W-:Y:S02]  /*0470*/  @!P1 IMAD.WIDE R26, R11.reuse, 0x4, R18 ;  /* 0x000000040b1a9825 */ /* 0x044fe400078e0212 */
[----:B------:R-:W1:Y:S02]  /*0480*/  LDC.64 R18, c[0x0][0x388] ;  /* 0x0000e200ff127b82 */ /* 0x000e640000000a00 */
[----:B0-----:R-:W-:-:S06]  /*0490*/  @!P1 IMAD.WIDE R28, R11, 0x4, R16 ;  /* 0x000000040b1c9825 */ /* 0x001fcc00078e0210 */
[----:B------:R-:W0:Y:S01]  /*04a0*/  LDC.64 R16, c[0x0][0x380] ;  /* 0x0000e000ff107b82 */ /* 0x000e220000000a00 */
[----:B----4-:R-:W-:Y:S01]  /*04b0*/  @!P2 FADD R10, R24, R23 ;  /* 0x00000017180aa221 */ /* 0x010fe20000000000 */
[----:B---3--:R-:W-:-:S06]  /*04c0*/  @!P2 IMAD.WIDE R22, R9, 0x4, R20 ;  /* 0x000000040916a825 */ /* 0x008fcc00078e0214 */
[----:B------:R-:W2:Y:S01]  /*04d0*/  @!P1 LDC.64 R20, c[0x0][0x390] ;  /* 0x0000e400ff149b82 */ /* 0x000ea20000000a00 */
[----:B------:R3:W-:Y:S04]  /*04e0*/  @!P2 STG.E desc[UR4][R22.64], R10 ;  /* 0x0000000a1600a986 */ /* 0x0007e8000c101904 */
[----:B------:R-:W4:Y:S04]  /*04f0*/  @!P1 LDG.E R26, desc[UR4][R26.64] ;  /* 0x000000041a1a9981 */ /* 0x000f28000c1e1900 */
[----:B------:R-:W4:Y:S01]  /*0500*/  @!P1 LDG.E R29, desc[UR4][R28.64] ;  /* 0x000000041c1d9981 */ /* 0x000f22000c1e1900 */
[----:B------:R-:W-:Y:S01]  /*0510*/  ISETP.GE.AND P2, PT, R13, R3, PT ;  /* 0x000000030d00720c */ /* 0x000fe20003f46270 */
[----:B--2---:R-:W-:-:S02]  /*0520*/  @!P1 IMAD.WIDE R24, R11, 0x4, R20 ;  /* 0x000000040b189825 */ /* 0x004fc400078e0214 */
[----:B------:R-:W2:Y:S10]  /*0530*/  LDC.64 R20, c[0x0][0x388] ;  /* 0x0000e200ff147b82 */ /* 0x000eb40000000a00 */
[----:B0-----:R-:W-:-:S04]  /*0540*/  @!P2 IMAD.WIDE R16, R13, 0x4, R16 ;  /* 0x000000040d10a825 */ /* 0x001fc800078e0210 */
[----:B-1----:R-:W-:-:S04]  /*0550*/  @!P2 IMAD.WIDE R18, R13, 0x4, R18 ;  /* 0x000000040d12a825 */ /* 0x002fc800078e0212 */
[----:B----4-:R-:W-:-:S05]  /*0560*/  @!P1 FADD R12, R26, R29 ;  /* 0x0000001d1a0c9221 */ /* 0x010fca0000000000 */
[----:B------:R0:W-:Y:S04]  /*0570*/  @!P1 STG.E desc[UR4][R24.64], R12 ;  /* 0x0000000c18009986 */ /* 0x0001e8000c101904 */
[----:B---3--:R1:W3:Y:S04]  /*0580*/  @!P2 LDG.E R10, desc[UR4][R16.64] ;  /* 0x00000004100aa981 */ /* 0x0082e8000c1e1900 */
[----:B------:R4:W3:Y:S01]  /*0590*/  @!P2 LDG.E R23, desc[UR4][R18.64] ;  /* 0x000000041217a981 */ /* 0x0008e2000c1e1900 */
[----:B-1----:R-:W1:Y:S08]  /*05a0*/  @!P2 LDC.64 R16, c[0x0][0x390] ;  /* 0x0000e400ff10ab82 */ /* 0x002e700000000a00 */
[----:B----4-:R-:W4:Y:S01]  /*05b0*/  LDC.64 R18, c[0x0][0x380] ;  /* 0x0000e000ff127b82 */ /* 0x010f220000000a00 */
[----:B------:R-:W-:-:S13]  /*05c0*/  ISETP.GE.AND P1, PT, R15, R3, PT ;  /* 0x000000030f00720c */ /* 0x000fda0003f26270 */
[C---:B--2---:R-:W-:Y:S02]  /*05d0*/  @!P1 IMAD.WIDE R28, R15.reuse, 0x4, R20 ;  /* 0x000000040f1c9825 */ /* 0x044fe400078e0214 */
[----:B------:R-:W2:Y:S02]  /*05e0*/  LDC.64 R20, c[0x0][0x388] ;  /* 0x0000e200ff147b82 */ /* 0x000ea40000000a00 */
[----:B----4-:R-:W-:-:S06]  /*05f0*/  @!P1 IMAD.WIDE R26, R15, 0x4, R18 ;  /* 0x000000040f1a9825 */ /* 0x010fcc00078e0212 */
[----:B------:R-:W4:Y:S01]  /*0600*/  LDC.64 R18, c[0x0][0x380] ;  /* 0x0000e000ff127b82 */ /* 0x000f220000000a00 */
[----:B---3--:R-:W-:Y:S01]  /*0610*/  @!P2 FADD R10, R10, R23 ;  /* 0x000000170a0aa221 */ /* 0x008fe20000000000 */
[----:B-1----:R-:W-:-:S06]  /*0620*/  @!P2 IMAD.WIDE R22, R13, 0x4, R16 ;  /* 0x000000040d16a825 */ /* 0x002fcc00078e0210 */
[----:B------:R-:W0:Y:S01]  /*0630*/  @!P1 LDC.64 R16, c[0x0][0x390] ;  /* 0x0000e400ff109b82 */ /* 0x000e220000000a00 */
[----:B------:R1:W-:Y:S04]  /*0640*/  @!P2 STG.E desc[UR4][R22.64], R10 ;  /* 0x0000000a1600a986 */ /* 0x0003e8000c101904 */
[----:B------:R-:W3:Y:S04]  /*0650*/  @!P1 LDG.E R26, desc[UR4][R26.64] ;  /* 0x000000041a1a9981 */ /* 0x000ee8000c1e1900 */
[----:B------:R-:W3:Y:S01]  /*0660*/  @!P1 LDG.E R29, desc[UR4][R28.64] ;  /* 0x000000041c1d9981 */ /* 0x000ee2000c1e1900 */
[----:B------:R-:W-:-:S04]  /*0670*/  LEA R9, R2, R9, 0x2 ;  /* 0x0000000902097211 */ /* 0x000fc800078e10ff */
[----:B------:R-:W-:Y:S01]  /*0680*/  ISETP.GE.AND P2, PT, R9, R3, PT ;  /* 0x000000030900720c */ /* 0x000fe20003f46270 */
[----:B0-----:R-:W-:-:S12]  /*0690*/  @!P1 IMAD.WIDE R24, R15, 0x4, R16 ;  /* 0x000000040f189825 */ /* 0x001fd800078e0210 */
[C---:B----4-:R-:W-:Y:S02]  /*06a0*/  @!P2 IMAD.WIDE R16, R9.reuse, 0x4, R18 ;  /* 0x000000040910a825 */ /* 0x050fe400078e0212 */
[----:B------:R-:W0:Y:S02]  /*06b0*/  LDC.64 R18, c[0x0][0x388] ;  /* 0x0000e200ff127b82 */ /* 0x000e240000000a00 */
[----:B--2---:R-:W-:-:S04]  /*06c0*/  @!P2 IMAD.WIDE R20, R9, 0x4, R20 ;  /* 0x000000040914a825 */ /* 0x004fc800078e0214 */
[----:B---3--:R-:W-:-:S05]  /*06d0*/  @!P1 FADD R12, R26, R29 ;  /* 0x0000001d1a0c9221 */ /* 0x008fca0000000000 */
[----:B------:R2:W-:Y:S04]  /*06e0*/  @!P1 STG.E desc[UR4][R24.64], R12 ;  /* 0x0000000c18009986 */ /* 0x0005e8000c101904 */
[----:B-1----:R1:W3:Y:S04]  /*06f0*/  @!P2 LDG.E R10, desc[UR4][R16.64] ;  /* 0x00000004100aa981 */ /* 0x0022e8000c1e1900 */
[----:B------:R4:W3:Y:S01]  /*0700*/  @!P2 LDG.E R27, desc[UR4][R20.64] ;  /* 0x00000004141ba981 */ /* 0x0008e2000c1e1900 */
[----:B-1----:R-:W1:Y:S01]  /*0710*/  LDC.64 R16, c[0x0][0x380] ;  /* 0x0000e000ff107b82 */ /* 0x002e620000000a00 */
[----:B------:R-:W-:-:S07]  /*0720*/  LEA R23, R2, R11, 0x2 ;  /* 0x0000000b02177211 */ /* 0x000fce00078e10ff */
[----:B----4-:R-:W4:Y:S01]  /*0730*/  @!P2 LDC.64 R20, c[0x0][0x390] ;  /* 0x0000e400ff14ab82 */ /* 0x010f220000000a00 */
[----:B------:R-:W-:-:S13]  /*0740*/  ISETP.GE.AND P1, PT, R23, R3, PT ;  /* 0x000000031700720c */ /* 0x000fda0003f26270 */
[----:B0-----:R-:W-:-:S04]  /*0750*/  @!P1 IMAD.WIDE R18, R23, 0x4, R18 ;  /* 0x0000000417129825 */ /* 0x001fc800078e0212 */
[----:B-1----:R-:W-:Y:S02]  /*0760*/  @!P1 IMAD.WIDE R28, R23, 0x4, R16 ;  /* 0x00000004171c9825 */ /* 0x002fe400078e0210 */
[----:B------:R-:W0:Y:S02]  /*0770*/  LDC.64 R16, c[0x0][0x388] ;  /* 0x0000e200ff107b82 */ /* 0x000e240000000a00 */
[----:B---3--:R-:W-:Y:S01]  /*0780*/  @!P2 FADD R14, R10, R27 ;  /* 0x0000001b0a0ea221 */ /* 0x008fe20000000000 */
[----:B----4-:R-:W-:-:S05]  /*0790*/  @!P2 IMAD.WIDE R26, R9, 0x4, R20 ;  /* 0x00000004091aa825 */ /* 0x010fca00078e0214 */
[----:B------:R-:W1:Y:S01]  /*07a0*/  LDC.64 R10, c[0x0][0x380] ;  /* 0x0000e000ff0a7b82 */ /* 0x000e620000000a00 */
[----:B------:R3:W-:Y:S04]  /*07b0*/  @!P2 STG.E desc[UR4][R26.64], R14 ;  /* 0x0000000e1a00a986 */ /* 0x0007e8000c101904 */
[----:B------:R-:W4:Y:S04]  /*07c0*/  @!P1 LDG.E R28, desc[UR4][R28.64] ;  /* 0x000000041c1c9981 */ /* 0x000f28000c1e1900 */
[----:B--2---:R2:W4:Y:S01]  /*07d0*/  @!P1 LDG.E R25, desc[UR4][R18.64] ;  /* 0x0000000412199981 */ /* 0x004522000c1e1900 */
[----:B------:R-:W-:-:S02]  /*07e0*/  LEA R21, R2, R13, 0x2 ;  /* 0x0000000d02157211 */ /* 0x000fc400078e10ff */
[----:B------:R-:W5:Y:S08]  /*07f0*/  LDC.64 R12, c[0x0][0x388] ;  /* 0x0000e200ff0c7b82 */ /* 0x000f700000000a00 */
[----:B--2---:R-:W2:Y:S01]  /*0800*/  @!P1 LDC.64 R18, c[0x0][0x390] ;  /* 0x0000e400ff129b82 */ /* 0x004ea20000000a00 */
[----:B------:R-:W-:-:S13]  /*0810*/  ISETP.GE.AND P2, PT, R21, R3, PT ;  /* 0x000000031500720c */ /* 0x000fda0003f46270 */
[----:B-1----:R-:W-:-:S04]  /*0820*/  @!P2 IMAD.WIDE R10, R21, 0x4, R10 ;  /* 0x00000004150aa825 */ /* 0x002fc800078e020a */
[----:B0-----:R-:W-:-:S04]  /*0830*/  @!P2 IMAD.WIDE R16, R21, 0x4, R16 ;  /* 0x000000041510a825 */ /* 0x001fc800078e0210 */
[----:B----4-:R-:W-:Y:S01]  /*0840*/  @!P1 FADD R20, R28, R25 ;  /* 0x000000191c149221 */ /* 0x010fe20000000000 */
[----:B--2---:R-:W-:-:S05]  /*0850*/  @!P1 IMAD.WIDE R24, R23, 0x4, R18 ;  /* 0x0000000417189825 */ /* 0x004fca00078e0212 */
[----:B------:R0:W-:Y:S04]  /*0860*/  @!P1 STG.E desc[UR4][R24.64], R20 ;  /* 0x0000001418009986 */ /* 0x0001e8000c101904 */
[----:B---3--:R1:W2:Y:S04]  /*0870*/  @!P2 LDG.E R14, desc[UR4][R10.64] ;  /* 0x000000040a0ea981 */ /* 0x0082a8000c1e1900 */
[----:B------:R3:W2:Y:S01]  /*0880*/  @!P2 LDG.E R27, desc[UR4][R16.64] ;  /* 0x00000004101ba981 */ /* 0x0006a2000c1e1900 */
[----:B-1----:R-:W1:Y:S01]  /*0890*/  LDC.64 R10, c[0x0][0x380] ;  /* 0x0000e000ff0a7b82 */ /* 0x002e620000000a00 */
[----:B------:R-:W-:-:S07]  /*08a0*/  LEA R19, R2, R15, 0x2 ;  /* 0x0000000f02137211 */ /* 0x000fce00078e10ff */
[----:B---3--:R-:W3:Y:S01]  /*08b0*/  @!P2 LDC.64 R16, c[0x0][0x390] ;  /* 0x0000e400ff10ab82 */ /* 0x008ee20000000a00 */
[----:B------:R-:W-:-:S13]  /*08c0*/  ISETP.GE.AND P1, PT, R19, R3, PT ;  /* 0x000000031300720c */ /* 0x000fda0003f26270 */
[----:B-----5:R-:W-:-:S04]  /*08d0*/  @!P1 IMAD.WIDE R12, R19, 0x4, R12 ;  /* 0x00000004130c9825 */ /* 0x020fc800078e020c */
[----:B-1----:R-:W-:Y:S02]  /*08e0*/  @!P1 IMAD.WIDE R28, R19, 0x4, R10 ;  /* 0x00000004131c9825 */ /* 0x002fe400078e020a */
[----:B------:R-:W0:Y:S02]  /*08f0*/  LDC.64 R10, c[0x0][0x380] ;  /* 0x0000e000ff0a7b82 */ /* 0x000e240000000a00 */
[----:B--2---:R-:W-:Y:S01]  /*0900*/  @!P2 FADD R18, R14, R27 ;  /* 0x0000001b0e12a221 */ /* 0x004fe20000000000 */
[----:B---3--:R-:W-:-:S05]  /*0910*/  @!P2 IMAD.WIDE R26, R21, 0x4, R16 ;  /* 0x00000004151aa825 */ /* 0x008fca00078e0210 */
[----:B------:R-:W1:Y:S01]  /*0920*/  @!P1 LDC.64 R14, c[0x0][0x390] ;  /* 0x0000e400ff0e9b82 */ /* 0x000e620000000a00 */
[----:B------:R2:W-:Y:S04]  /*0930*/  @!P2 STG.E desc[UR4][R26.64], R18 ;  /* 0x000000121a00a986 */ /* 0x0005e8000c101904 */
[----:B------:R-:W3:Y:S04]  /*0940*/  @!P1 LDG.E R28, desc[UR4][R28.64] ;  /* 0x000000041c1c9981 */ /* 0x000ee8000c1e1900 */
[----:B------:R4:W3:Y:S01]  /*0950*/  @!P1 LDG.E R17, desc[UR4][R12.64] ;  /* 0x000000040c119981 */ /* 0x0008e2000c1e1900 */
[----:B------:R-:W-:Y:S01]  /*0960*/  LEA R9, R2, R9, 0x2 ;  /* 0x0000000902097211 */ /* 0x000fe200078e10ff */
[----:B----4-:R-:W4:Y:S03]  /*0970*/  LDC.64 R12, c[0x0][0x388] ;  /* 0x0000e200ff0c7b82 */ /* 0x010f260000000a00 */
[----:B------:R-:W-:-:S13]  /*0980*/  ISETP.GE.AND P2, PT, R9, R3, PT ;  /* 0x000000030900720c */ /* 0x000fda0003f46270 */
[----:B0-----:R-:W-:-:S04]  /*0990*/  @!P2 IMAD.WIDE R24, R9, 0x4, R10 ;  /* 0x000000040918a825 */ /* 0x001fc800078e020a */
[----:B----4-:R-:W-:Y:S02]  /*09a0*/  @!P2 IMAD.WIDE R10, R9, 0x4, R12 ;  /* 0x00000004090aa825 */ /* 0x010fe400078e020c */
[----:B------:R-:W0:Y:S02]  /*09b0*/  LDC.64 R12, c[0x0][0x388] ;  /* 0x0000e200ff0c7b82 */ /* 0x000e240000000a00 */
[----:B---3--:R-:W-:Y:S01]  /*09c0*/  @!P1 FADD R20, R28, R17 ;  /* 0x000000111c149221 */ /* 0x008fe20000000000 */
[----:B-1----:R-:W-:-:S05]  /*09d0*/  @!P1 IMAD.WIDE R16, R19, 0x4, R14 ;  /* 0x0000000413109825 */ /* 0x002fca00078e020e */
[----:B------:R-:W1:Y:S01]  /*09e0*/  @!P2 LDC.64 R14, c[0x0][0x390] ;  /* 0x0000e400ff0eab82 */ /* 0x000e620000000a00 */
[----:B------:R3:W-:Y:S04]  /*09f0*/  @!P1 STG.E desc[UR4][R16.64], R20 ;  /* 0x0000001410009986 */ /* 0x0007e8000c101904 */
[----:B------:R-:W4:Y:S04]  /*0a00*/  @!P2 LDG.E R24, desc[UR4][R24.64] ;  /* 0x000000041818a981 */ /* 0x000f28000c1e1900 */
[----:B--2---:R2:W4:Y:S01]  /*0a10*/  @!P2 LDG.E R27, desc[UR4][R10.64] ;  /* 0x000000040a1ba981 */ /* 0x004522000c1e1900 */
[----:B------:R-:W-:Y:S01]  /*0a20*/  LEA R23, R2, R23, 0x2 ;  /* 0x0000001702177211 */ /* 0x000fe200078e10ff */
[----:B--2---:R-:W2:Y:S03]  /*0a30*/  LDC.64 R10, c[0x0][0x380] ;  /* 0x0000e000ff0a7b82 */ /* 0x004ea60000000a00 */
[----:B------:R-:W-:-:S13]  /*0a40*/  ISETP.GE.AND P1, PT, R23, R3, PT ;  /* 0x000000031700720c */ /* 0x000fda0003f26270 */
[----:B0-----:R-:W-:-:S04]  /*0a50*/  @!P1 IMAD.WIDE R12, R23, 0x4, R12 ;  /* 0x00000004170c9825 */ /* 0x001fc800078e020c */
[----:B--2---:R-:W-:Y:S02]  /*0a60*/  @!P1 IMAD.WIDE R28, R23, 0x4, R10 ;  /* 0x00000004171c9825 */ /* 0x004fe400078e020a */
[----:B------:R-:W0:Y:S02]  /*0a70*/  LDC.64 R10, c[0x0][0x380] ;  /* 0x0000e000ff0a7b82 */ /* 0x000e240000000a00 */
[----:B----4-:R-:W-:Y:S01]  /*0a80*/  @!P2 FADD R18, R24, R27 ;  /* 0x0000001b1812a221 */ /* 0x010fe20000000000 */
[----:B-1----:R-:W-:-:S05]  /*0a90*/  @!P2 IMAD.WIDE R26, R9, 0x4, R14 ;  /* 0x00000004091aa825 */ /* 0x002fca00078e020e */
[----:B------:R-:W1:Y:S01]  /*0aa0*/  @!P1 LDC.64 R14, c[0x0][0x390] ;  /* 0x0000e400ff0e9b82 */ /* 0x000e620000000a00 */
[----:B------:R2:W-:Y:S04]  /*0ab0*/  @!P2 STG.E desc[UR4][R26.64], R18 ;  /* 0x000000121a00a986 */ /* 0x0005e8000c101904 */
[----:B------:R-:W4:Y:S04]  /*0ac0*/  @!P1 LDG.E R28, desc[UR4][R28.64] ;  /* 0x000000041c1c9981 */ /* 0x000f28000c1e1900 */
[----:B---3--:R3:W4:Y:S01]  /*0ad0*/  @!P1 LDG.E R17, desc[UR4][R12.64] ;  /* 0x000000040c119981 */ /* 0x008722000c1e1900 */
[----:B------:R-:W-:Y:S01]  /*0ae0*/  LEA R21, R2, R21, 0x2 ;  /* 0x0000001502157211 */ /* 0x000fe200078e10ff */
[----:B---3--:R-:W3:Y:S03]  /*0af0*/  LDC.64 R12, c[0x0][0x388] ;  /* 0x0000e200ff0c7b82 */ /* 0x008ee60000000a00 */
[----:B------:R-:W-:-:S13]  /*0b00*/  ISETP.GE.AND P2, PT, R21, R3, PT ;  /* 0x000000031500720c */ /* 0x000fda0003f46270 */
[----:B0-----:R-:W-:-:S04]  /*0b10*/  @!P2 IMAD.WIDE R24, R21, 0x4, R10 ;  /* 0x000000041518a825 */ /* 0x001fc800078e020a */
[----:B---3--:R-:W-:Y:S02]  /*0b20*/  @!P2 IMAD.WIDE R10, R21, 0x4, R12 ;  /* 0x00000004150aa825 */ /* 0x008fe400078e020c */
[----:B------:R-:W0:Y:S02]  /*0b30*/  LDC.64 R12, c[0x0][0x388] ;  /* 0x0000e200ff0c7b82 */ /* 0x000e240000000a00 */
[----:B----4-:R-:W-:Y:S01]  /*0b40*/  @!P1 FADD R20, R28, R17 ;  /* 0x000000111c149221 */ /* 0x010fe20000000000 */
        /* <DEDUP_REMOVED lines=42> */
[----:B---3--:R-:W2:Y:S03]  /*0df0*/  LDC.64 R12, c[0x0][0x388] ;  /* 0x0000e200ff0c7b82 */ /* 0x008ea60000000a00 */
[----:B------:R-:W-:-:S13]  /*0e00*/  ISETP.GE.AND P2, PT, R21, R3, PT ;  /* 0x000000031500720c */ /* 0x000fda0003f46270 */
[C---:B0-----:R-:W-:Y:S02]  /*0e10*/  @!P2 IMAD.WIDE R24, R21.reuse, 0x4, R10 ;  /* 0x000000041518a825 */ /* 0x041fe400078e020a */
[----:B------:R-:W0:Y:S02]  /*0e20*/  LDC.64 R10, c[0x0][0x380] ;  /* 0x0000e000ff0a7b82 */ /* 0x000e240000000a00 */
[----:B--2---:R-:W-:-:S06]  /*0e30*/  @!P2 IMAD.WIDE R26, R21, 0x4, R12 ;  /* 0x00000004151aa825 */ /* 0x004fcc00078e020c */
[----:B------:R-:W2:Y:S01]  /*0e40*/  LDC.64 R12, c[0x0][0x388] ;  /* 0x0000e200ff0c7b82 */ /* 0x000ea20000000a00 */
[----:B----4-:R-:W-:Y:S01]  /*0e50*/  @!P1 FADD R20, R28, R17 ;  /* 0x000000111c149221 */ /* 0x010fe20000000000 */
[----:B-1----:R-:W-:-:S06]  /*0e60*/  @!P1 IMAD.WIDE R16, R23, 0x4, R14 ;  /* 0x0000000417109825 */ /* 0x002fcc00078e020e */
[----:B------:R-:W1:Y:S01]  /*0e70*/  @!P2 LDC.64 R14, c[0x0][0x390] ;  /* 0x0000e400ff0eab82 */ /* 0x000e620000000a00 */
[----:B------:R2:W-:Y:S04]  /*0e80*/  @!P1 STG.E desc[UR4][R16.64], R20 ;  /* 0x0000001410009986 */ /* 0x0005e8000c101904 */
[----:B------:R-:W3:Y:S04]  /*0e90*/  @!P2 LDG.E R24, desc[UR4][R24.64] ;  /* 0x000000041818a981 */ /* 0x000ee8000c1e1900 */
[----:B------:R-:W3:Y:S01]  /*0ea0*/  @!P2 LDG.E R27, desc[UR4][R26.64] ;  /* 0x000000041a1ba981 */ /* 0x000ee2000c1e1900 */
[----:B------:R-:W-:-:S04]  /*0eb0*/  LEA R29, R2, R19, 0x2 ;  /* 0x00000013021d7211 */ /* 0x000fc800078e10ff */
[----:B------:R-:W-:Y:S01]  /*0ec0*/  ISETP.GE.AND P1, PT, R29, R3, PT ;  /* 0x000000031d00720c */ /* 0x000fe20003f26270 */
[----:B-1----:R-:W-:-:S12]  /*0ed0*/  @!P2 IMAD.WIDE R14, R21, 0x4, R14 ;  /* 0x00000004150ea825 */ /* 0x002fd800078e020e */
[C---:B0-----:R-:W-:Y:S02]  /*0ee0*/  @!P1 IMAD.WIDE R18, R29.reuse, 0x4, R10 ;  /* 0x000000041d129825 */ /* 0x041fe400078e020a */
[----:B------:R-:W0:Y:S02]  /*0ef0*/  @!P1 LDC.64 R10, c[0x0][0x390] ;  /* 0x0000e400ff0a9b82 */ /* 0x000e240000000a00 */
[----:B--2---:R-:W-:-:S04]  /*0f00*/  @!P1 IMAD.WIDE R16, R29, 0x4, R12 ;  /* 0x000000041d109825 */ /* 0x004fc800078e020c */
[----:B---3--:R-:W-:-:S05]  /*0f10*/  @!P2 FADD R22, R24, R27 ;  /* 0x0000001b1816a221 */ /* 0x008fca0000000000 */
[----:B------:R1:W-:Y:S04]  /*0f20*/  @!P2 STG.E desc[UR4][R14.64], R22 ;  /* 0x000000160e00a986 */ /* 0x0003e8000c101904 */
[----:B------:R-:W2:Y:S04]  /*0f30*/  @!P1 LDG.E R18, desc[UR4][R18.64] ;  /* 0x0000000412129981 */ /* 0x000ea8000c1e1900 */
[----:B------:R-:W2:Y:S01]  /*0f40*/  @!P1 LDG.E R17, desc[UR4][R16.64] ;  /* 0x0000000410119981 */ /* 0x000ea2000c1e1900 */
[----:B0-----:R-:W-:Y:S01]  /*0f50*/  @!P1 IMAD.WIDE R24, R29, 0x4, R10 ;  /* 0x000000041d189825 */ /* 0x001fe200078e020a */
[----:B------:R-:W-:-:S02]  /*0f60*/  IADD3 R8, PT, PT, R8, 0x10, RZ ;  /* 0x0000001008087810 */ /* 0x000fc40007ffe0ff */
[C---:B------:R-:W-:Y:S02]  /*0f70*/  LEA R9, R2.reuse, R9, 0x2 ;  /* 0x0000000902097211 */ /* 0x040fe400078e10ff */
[C---:B------:R-:W-:Y:S02]  /*0f80*/  LEA R11, R2.reuse, R23, 0x2 ;  /* 0x00000017020b7211 */ /* 0x040fe400078e10ff */
[C---:B------:R-:W-:Y:S02]  /*0f90*/  LEA R13, R2.reuse, R21, 0x2 ;  /* 0x00000015020d7211 */ /* 0x040fe400078e10ff */
[----:B-1----:R-:W-:Y:S01]  /*0fa0*/  LEA R15, R2, R29, 0x2 ;  /* 0x0000001d020f7211 */ /* 0x002fe200078e10ff */
[----:B--2---:R-:W-:-:S05]  /*0fb0*/  @!P1 FADD R27, R18, R17 ;  /* 0x00000011121b9221 */ /* 0x004fca0000000000 */
[----:B------:R2:W-:Y:S01]  /*0fc0*/  @!P1 STG.E desc[UR4][R24.64], R27 ;  /* 0x0000001b18009986 */ /* 0x0005e2000c101904 */
[----:B------:R-:W-:-:S13]  /*0fd0*/  ISETP.GE.AND P1, PT, R8, -0xc, PT ;  /* 0xfffffff40800780c */ /* 0x000fda0003f26270 */
[----:B--2---:R-:W-:Y:S05]  /*0fe0*/  @!P1 BRA `(.L_x_3) ;  /* 0xfffffff000f49947 */ /* 0x004fea000383ffff */
.L_x_2:
[----:B------:R-:W-:-:S04]  /*0ff0*/  IADD3 R10, PT, PT, -R8, RZ, RZ ;  /* 0x000000ff080a7210 */ /* 0x000fc80007ffe1ff */
[----:B------:R-:W-:-:S13]  /*1000*/  ISETP.GT.AND P1, PT, R10, 0x4, PT ;  /* 0x000000040a00780c */ /* 0x000fda0003f24270 */
[----:B------:R-:W-:Y:S05]  /*1010*/  @!P1 BRA `(.L_x_4) ;  /* 0x00000004008c9947 */ /* 0x000fea0003800000 */
[----:B------:R-:W0:Y:S01]  /*1020*/  LDC.64 R24, c[0x0][0x380] ;  /* 0x0000e000ff187b82 */ /* 0x000e220000000a00 */
[----:B------:R-:W-:-:S07]  /*1030*/  ISETP.GE.AND P0, PT, R9, R3, PT ;  /* 0x000000030900720c */ /* 0x000fce0003f06270 */
[----:B------:R-:W2:Y:S08]  /*1040*/  LDC.64 R16, c[0x0][0x388] ;  /* 0x0000e200ff107b82 */ /* 0x000eb00000000a00 */
[----:B------:R-:W3:Y:S01]  /*1050*/  @!P0 LDC.64 R20, c[0x0][0x390] ;  /* 0x0000e400ff148b82 */ /* 0x000ee20000000a00 */
[----:B0-----:R-:W-:-:S07]  /*1060*/  @!P0 IMAD.WIDE R24, R9, 0x4, R24 ;  /* 0x0000000409188825 */ /* 0x001fce00078e0218 */
[----:B------:R-:W0:Y:S01]  /*1070*/  LDC.64 R18, c[0x0][0x388] ;  /* 0x0000e200ff127b82 */ /* 0x000e220000000a00 */
[----:B-1----:R-:W4:Y:S01]  /*1080*/  @!P0 LDG.E R24, desc[UR4][R24.64] ;  /* 0x0000000418188981 */ /* 0x002f22000c1e1900 */
[----:B--2---:R-:W-:-:S05]  /*1090*/  @!P0 IMAD.WIDE R16, R9, 0x4, R16 ;  /* 0x0000000409108825 */ /* 0x004fca00078e0210 */
[----:B------:R1:W4:Y:S02]  /*10a0*/  @!P0 LDG.E R23, desc[UR4][R16.64] ;  /* 0x0000000410178981 */ /* 0x000324000c1e1900 */
[----:B-1----:R-:W1:Y:S01]  /*10b0*/  LDC.64 R16, c[0x0][0x380] ;  /* 0x0000e000ff107b82 */ /* 0x002e620000000a00 */
[----:B------:R-:W-:-:S13]  /*10c0*/  ISETP.GE.AND P1, PT, R11, R3, PT ;  /* 0x000000030b00720c */ /* 0x000fda0003f26270 */
[C---:B0-----:R-:W-:Y:S02]  /*10d0*/  @!P1 IMAD.WIDE R28, R11.reuse, 0x4, R18 ;  /* 0x000000040b1c9825 */ /* 0x041fe400078e0212 */
[----:B------:R-:W0:Y:S02]  /*10e0*/  LDC.64 R18, c[0x0][0x388] ;  /* 0x0000e200ff127b82 */ /* 0x000e240000000a00 */
[----:B-1----:R-:W-:-:S06]  /*10f0*/  @!P1 IMAD.WIDE R26, R11, 0x4, R16 ;  /* 0x000000040b1a9825 */ /* 0x002fcc00078e0210 */
[----:B------:R-:W1:Y:S01]  /*1100*/  LDC.64 R16, c[0x0][0x380] ;  /* 0x0000e000ff107b82 */ /* 0x000e620000000a00 */
[----:B----4-:R-:W-:Y:S01]  /*1110*/  @!P0 FADD R10, R24, R23 ;  /* 0x00000017180a8221 */ /* 0x010fe20000000000 */
[----:B---3--:R-:W-:-:S06]  /*1120*/  @!P0 IMAD.WIDE R22, R9, 0x4, R20 ;  /* 0x0000000409168825 */ /* 0x008fcc00078e0214 */
[----:B------:R-:W2:Y:S01]  /*1130*/  @!P1 LDC.64 R20, c[0x0][0x390] ;  /* 0x0000e400ff149b82 */ /* 0x000ea20000000a00 */
[----:B------:R3:W-:Y:S04]  /*1140*/  @!P0 STG.E desc[UR4][R22.64], R10 ;  /* 0x0000000a16008986 */ /* 0x0007e8000c101904 */
[----:B------:R-:W4:Y:S04]  /*1150*/  @!P1 LDG.E R26, desc[UR4][R26.64] ;  /* 0x000000041a1a9981 */ /* 0x000f28000c1e1900 */
[----:B------:R-:W4:Y:S01]  /*1160*/  @!P1 LDG.E R29, desc[UR4][R28.64] ;  /* 0x000000041c1d9981 */ /* 0x000f22000c1e1900 */
[----:B------:R-:W-:Y:S01]  /*1170*/  ISETP.GE.AND P0, PT, R13, R3, PT ;  /* 0x000000030d00720c */ /* 0x000fe20003f06270 */
[----:B--2---:R-:W-:-:S12]  /*1180*/  @!P1 IMAD.WIDE R24, R11, 0x4, R20 ;  /* 0x000000040b189825 */ /* 0x004fd800078e0214 */
[----:B------:R-:W2:Y:S01]  /*1190*/  @!P0 LDC.64 R20, c[0x0][0x390] ;  /* 0x0000e400ff148b82 */ /* 0x000ea20000000a00 */
[----:B-1----:R-:W-:-:S04]  /*11a0*/  @!P0 IMAD.WIDE R16, R13, 0x4, R16 ;  /* 0x000000040d108825 */ /* 0x002fc800078e0210 */
[----:B0-----:R-:W-:-:S04]  /*11b0*/  @!P0 IMAD.WIDE R18, R13, 0x4, R18 ;  /* 0x000000040d128825 */ /* 0x001fc800078e0212 */
[----:B----4-:R-:W-:-:S05]  /*11c0*/  @!P1 FADD R12, R26, R29 ;  /* 0x0000001d1a0c9221 */ /* 0x010fca0000000000 */
[----:B------:R0:W-:Y:S04]  /*11d0*/  @!P1 STG.E desc[UR4][R24.64], R12 ;  /* 0x0000000c18009986 */ /* 0x0001e8000c101904 */
[----:B---3--:R1:W3:Y:S04]  /*11e0*/  @!P0 LDG.E R10, desc[UR4][R16.64] ;  /* 0x00000004100a8981 */ /* 0x0082e8000c1e1900 */
[----:B------:R4:W3:Y:S01]  /*11f0*/  @!P0 LDG.E R23, desc[UR4][R18.64] ;  /* 0x0000000412178981 */ /* 0x0008e2000c1e1900 */
[----:B-1----:R-:W1:Y:S08]  /*1200*/  LDC.64 R16, c[0x0][0x380] ;  /* 0x0000e000ff107b82 */ /* 0x002e700000000a00 */
[----:B----4-:R-:W4:Y:S01]  /*1210*/  LDC.64 R18, c[0x0][0x388] ;  /* 0x0000e200ff127b82 */ /* 0x010f220000000a00 */
[----:B------:R-:W-:-:S13]  /*1220*/  ISETP.GE.AND P1, PT, R15, R3, PT ;  /* 0x000000030f00720c */ /* 0x000fda0003f26270 */
[C---:B-1----:R-:W-:Y:S02]  /*1230*/  @!P1 IMAD.WIDE R26, R15.reuse, 0x4, R16 ;  /* 0x000000040f1a9825 */ /* 0x042fe400078e0210 */
[----:B------:R-:W1:Y:S02]  /*1240*/  LDC.64 R16, c[0x0][0x380] ;  /* 0x0000e000ff107b82 */ /* 0x000e640000000a00 */
[----:B----4-:R-:W-:-:S06]  /*1250*/  @!P1 IMAD.WIDE R28, R15, 0x4, R18 ;  /* 0x000000040f1c9825 */ /* 0x010fcc00078e0212 */
[----:B------:R-:W4:Y:S01]  /*1260*/  LDC.64 R18, c[0x0][0x388] ;  /* 0x0000e200ff127b82 */ /* 0x000f220000000a00 */
[----:B---3--:R-:W-:Y:S01]  /*1270*/  @!P0 FADD R10, R10, R23 ;  /* 0x000000170a0a8221 */ /* 0x008fe20000000000 */
[----:B--2---:R-:W-:-:S06]  /*1280*/  @!P0 IMAD.WIDE R22, R13, 0x4, R20 ;  /* 0x000000040d168825 */ /* 0x004fcc00078e0214 */
[----:B------:R-:W0:Y:S01]  /*1290*/  @!P1 LDC.64 R20, c[0x0][0x390] ;  /* 0x0000e400ff149b82 */ /* 0x000e220000000a00 */
[----:B------:R2:W-:Y:S04]  /*12a0*/  @!P0 STG.E desc[UR4][R22.64], R10 ;  /* 0x0000000a16008986 */ /* 0x0005e8000c101904 */
[----:B------:R-:W3:Y:S04]  /*12b0*/  @!P1 LDG.E R26, desc[UR4][R26.64] ;  /* 0x000000041a1a9981 */ /* 0x000ee8000c1e1900 */
[----:B------:R-:W3:Y:S01]  /*12c0*/  @!P1 LDG.E R29, desc[UR4][R28.64] ;  /* 0x000000041c1d9981 */ /* 0x000ee2000c1e1900 */
[----:B------:R-:W-:-:S04]  /*12d0*/  LEA R9, R2, R9, 0x2 ;  /* 0x0000000902097211 */ /* 0x000fc800078e10ff */
[----:B------:R-:W-:Y:S01]  /*12e0*/  ISETP.GE.AND P0, PT, R9, R3, PT ;  /* 0x000000030900720c */ /* 0x000fe20003f06270 */
[----:B0-----:R-:W-:Y:S02]  /*12f0*/  @!P1 IMAD.WIDE R24, R15, 0x4, R20 ;  /* 0x000000040f189825 */ /* 0x001fe400078e0214 */
[----:B------:R-:W0:Y:S10]  /*1300*/  LDC.64 R20, c[0x0][0x388] ;  /* 0x0000e200ff147b82 */ /* 0x000e340000000a00 */
[----:B-1----:R-:W-:-:S04]  /*1310*/  @!P0 IMAD.WIDE R16, R9, 0x4, R16 ;  /* 0x0000000409108825 */ /* 0x002fc800078e0210 */
[----:B----4-:R-:W-:-:S04]  /*1320*/  @!P0 IMAD.WIDE R18, R9, 0x4, R18 ;  /* 0x0000000409128825 */ /* 0x010fc800078e0212 */
[----:B---3--:R-:W-:-:S05]  /*1330*/  @!P1 FADD R12, R26, R29 ;  /* 0x0000001d1a0c9221 */ /* 0x008fca0000000000 */
[----:B------:R1:W-:Y:S04]  /*1340*/  @!P1 STG.E desc[UR4][R24.64], R12 ;  /* 0x0000000c18009986 */ /* 0x0003e8000c101904 */
[----:B--2---:R2:W3:Y:S04]  /*1350*/  @!P0 LDG.E R10, desc[UR4][R16.64] ;  /* 0x00000004100a8981 */ /* 0x0044e8000c1e1900 */
[----:B------:R4:W3:Y:S01]  /*1360*/  @!P0 LDG.E R27, desc[UR4][R18.64] ;  /* 0x00000004121b8981 */ /* 0x0008e2000c1e1900 */
[----:B--2---:R-:W2:Y:S01]  /*1370*/  @!P0 LDC.64 R16, c[0x0][0x390] ;  /* 0x0000e400ff108b82 */ /* 0x004ea20000000a00 */
[----:B------:R-:W-:-:S07]  /*1380*/  LEA R23, R2, R11, 0x2 ;  /* 0x0000000b02177211 */ /* 0x000fce00078e10ff */
[----:B----4-:R-:W4:Y:S01]  /*1390*/  LDC.64 R18, c[0x0][0x380] ;  /* 0x0000e000ff127b82 */ /* 0x010f220000000a00 */
[----:B------:R-:W-:-:S13]  /*13a0*/  ISETP.GE.AND P1, PT, R23, R3, PT ;  /* 0x000000031700720c */ /* 0x000fda0003f26270 */
[----:B0-----:R-:W-:-:S04]  /*13b0*/  @!P1 IMAD.WIDE R20, R23, 0x4, R20 ;  /* 0x0000000417149825 */ /* 0x001fc800078e0214 */
[----:B----4-:R-:W-:Y:S02]  /*13c0*/  @!P1 IMAD.WIDE R28, R23, 0x4, R18 ;  /* 0x00000004171c9825 */ /* 0x010fe400078e0212 */
[----:B------:R-:W0:Y:S02]  /*13d0*/  LDC.64 R18, c[0x0][0x388] ;  /* 0x0000e200ff127b82 */ /* 0x000e240000000a00 */
[----:B---3--:R-:W-:Y:S01]  /*13e0*/  @!P0 FADD R14, R10, R27 ;  /* 0x0000001b0a0e8221 */ /* 0x008fe20000000000 */
[----:B--2---:R-:W-:-:S05]  /*13f0*/  @!P0 IMAD.WIDE R26, R9, 0x4, R16 ;  /* 0x00000004091a8825 */ /* 0x004fca00078e0210 */
[----:B------:R-:W2:Y:S01]  /*1400*/  @!P1 LDC.64 R10, c[0x0][0x390] ;  /* 0x0000e400ff0a9b82 */ /* 0x000ea20000000a00 */
[----:B------:R0:W-:Y:S04]  /*1410*/  @!P0 STG.E desc[UR4][R26.64], R14 ;  /* 0x0000000e1a008986 */ /* 0x0001e8000c101904 */
[----:B------:R-:W3:Y:S03]  /*1420*/  @!P1 LDG.E R28, desc[UR4][R28.64] ;  /* 0x000000041c1c9981 */ /* 0x000ee6000c1e1900 */
[----:B------:R-:W4:Y:S01]  /*1430*/  LDC.64 R16, c[0x0][0x380] ;  /* 0x0000e000ff107b82 */ /* 0x000f220000000a00 */
[----:B-1----:R1:W3:Y:S02]  /*1440*/  @!P1 LDG.E R25, desc[UR4][R20.64] ;  /* 0x0000000414199981 */ /* 0x0022e4000c1e1900 */
[----:B-1----:R-:W-:-:S04]  /*1450*/  LEA R21, R2, R13, 0x2 ;  /* 0x0000000d02157211 */ /* 0x002fc800078e10ff */
[----:B------:R-:W-:Y:S01]  /*1460*/  ISETP.GE.AND P0, PT, R21, R3, PT ;  /* 0x000000031500720c */ /* 0x000fe20003f06270 */
[----:B--2---:R-:W-:-:S12]  /*1470*/  @!P1 IMAD.WIDE R10, R23, 0x4, R10 ;  /* 0x00000004170a9825 */ /* 0x004fd800078e020a */
[----:B0-----:R-:W-:Y:S01]  /*1480*/  @!P0 IMAD.WIDE R26, R21, 0x4, R18 ;  /* 0x00000004151a8825 */ /* 0x001fe200078e0212 */
[----:B------:R-:W0:Y:S01]  /*1490*/  @!P0 LDC.64 R12, c[0x0][0x390] ;  /* 0x0000e400ff0c8b82 */ /* 0x000e220000000a00 */
[----:B------:R-:W-:-:S07]  /*14a0*/  LEA R15, R2, R15, 0x2 ;  /* 0x0000000f020f7211 */ /* 0x000fce00078e10ff */
[----:B------:R-:W1:Y:S01]  /*14b0*/  LDC.64 R18, c[0x0][0x388] ;  /* 0x0000e200ff127b82 */ /* 0x000e620000000a00 */
[----:B---3--:R-:W-:Y:S01]  /*14c0*/  @!P1 FADD R22, R28, R25 ;  /* 0x000000191c169221 */ /* 0x008fe20000000000 */
[----:B----4-:R-:W-:-:S06]  /*14d0*/  @!P0 IMAD.WIDE R24, R21, 0x4, R16 ;  /* 0x0000000415188825 */ /* 0x010fcc00078e0210 */
[----:B------:R-:W2:Y:S01]  /*14e0*/  LDC.64 R16, c[0x0][0x380] ;  /* 0x0000e000ff107b82 */ /* 0x000ea20000000a00 */
[----:B------:R3:W-:Y:S04]  /*14f0*/  @!P1 STG.E desc[UR4][R10.64], R22 ;  /* 0x000000160a009986 */ /* 0x0007e8000c101904 */
[----:B------:R-:W4:Y:S04]  /*1500*/  @!P0 LDG.E R24, desc[UR4][R24.64] ;  /* 0x0000000418188981 */ /* 0x000f28000c1e1900 */
[----:B------:R-:W4:Y:S01]  /*1510*/  @!P0 LDG.E R27, desc[UR4][R26.64] ;  /* 0x000000041a1b8981 */ /* 0x000f22000c1e1900 */
[----:B------:R-:W-:Y:S01]  /*1520*/  ISETP.GE.AND P1, PT, R15, R3, PT ;  /* 0x000000030f00720c */ /* 0x000fe20003f26270 */
[----:B0-----:R-:W-:-:S12]  /*1530*/  @!P0 IMAD.WIDE R12, R21, 0x4, R12 ;  /* 0x00000004150c8825 */ /* 0x001fd800078e020c */
[----:B--2---:R-:W-:-:S04]  /*1540*/  @!P1 IMAD.WIDE R16, R15, 0x4, R16 ;  /* 0x000000040f109825 */ /* 0x004fc800078e0210 */
[----:B-1----:R-:W-:-:S04]  /*1550*/  @!P1 IMAD.WIDE R18, R15, 0x4, R18 ;  /* 0x000000040f129825 */ /* 0x002fc800078e0212 */
[----:B----4-:R-:W-:Y:S02]  /*1560*/  @!P0 FADD R3, R24, R27 ;  /* 0x0000001b18038221 */ /* 0x010fe40000000000 */
[----:B------:R-:W0:Y:S03]  /*1570*/  @!P1 LDC.64 R24, c[0x0][0x390] ;  /* 0x0000e400ff189b82 */ /* 0x000e260000000a00 */
[----:B------:R1:W-:Y:S04]  /*1580*/  @!P0 STG.E desc[UR4][R12.64], R3 ;  /* 0x000000030c008986 */ /* 0x0003e8000c101904 */
[----:B------:R-:W2:Y:S04]  /*1590*/  @!P1 LDG.E R16, desc[UR4][R16.64] ;  /* 0x0000000410109981 */ /* 0x000ea8000c1e1900 */
[----:B------:R-:W2:Y:S01]  /*15a0*/  @!P1 LDG.E R19, desc[UR4][R18.64] ;  /* 0x0000000412139981 */ /* 0x000ea2000c1e1900 */
[----:B0-----:R-:W-:Y:S01]  /*15b0*/  @!P1 IMAD.WIDE R24, R15, 0x4, R24 ;  /* 0x000000040f189825 */ /* 0x001fe200078e0218 */
[----:B------:R-:W-:-:S02]  /*15c0*/  IADD3 R8, PT, PT, R8, 0x4, RZ ;  /* 0x0000000408087810 */ /* 0x000fc40007ffe0ff */
[----:B------:R-:W-:Y:S02]  /*15d0*/  PLOP3.LUT P0, PT, PT, PT, PT, 0x8, 0x80 ;  /* 0x000000000080781c */ /* 0x000fe40003f0e170 */
[----:B------:R-:W-:Y:S02]  /*15e0*/  IADD3 R8, PT, PT, R8, 0x4, RZ ;  /* 0x0000000408087810 */ /* 0x000fe40007ffe0ff */
[C---:B------:R-:W-:Y:S02]  /*15f0*/  LEA R9, R2.reuse, R9, 0x2 ;  /* 0x0000000902097211 */ /* 0x040fe400078e10ff */
[C---:B---3--:R-:W-:Y:S02]  /*1600*/  LEA R11, R2.reuse, R23, 0x2 ;  /* 0x00000017020b7211 */ /* 0x048fe400078e10ff */
[C---:B-1----:R-:W-:Y:S02]  /*1610*/  LEA R13, R2.reuse, R21, 0x2 ;  /* 0x00000015020d7211 */ /* 0x042fe400078e10ff */
[----:B------:R-:W-:Y:S01]  /*1620*/  LEA R15, R2, R15, 0x2 ;  /* 0x0000000f020f7211 */ /* 0x000fe200078e10ff */
[----:B--2---:R-:W-:-:S05]  /*1630*/  @!P1 FADD R27, R16, R19 ;  /* 0x00000013101b9221 */ /* 0x004fca0000000000 */
[----:B------:R0:W-:Y:S02]  /*1640*/  @!P1 STG.E desc[UR4][R24.64], R27 ;  /* 0x0000001b18009986 */ /* 0x0001e4000c101904 */
.L_x_4:
[----:B------:R-:W-:-:S13]  /*1650*/  ISETP.NE.OR P0, PT, R8, RZ, P0 ;  /* 0x000000ff0800720c */ /* 0x000fda0000705670 */
[----:B------:R-:W-:Y:S05]  /*1660*/  @!P0 BRA `(.L_x_0) ;  /* 0x0000000000cc8947 */ /* 0x000fea0003800000 */
.L_x_1:
[----:B0--3--:R-:W0:Y:S01]  /*1670*/  LDC.64 R24, c[0x0][0x380] ;  /* 0x0000e000ff187b82 */ /* 0x009e220000000a00 */
[----:B------:R-:W-:-:S07]  /*1680*/  ISETP.GE.AND P0, PT, R9, UR7, PT ;  /* 0x0000000709007c0c */ /* 0x000fce000bf06270 */
[----:B------:R-:W2:Y:S08]  /*1690*/  LDC.64 R28, c[0x0][0x388] ;  /* 0x0000e200ff1c7b82 */ /* 0x000eb00000000a00 */
[----:B------:R-:W3:Y:S01]  /*16a0*/  @!P0 LDC.64 R16, c[0x0][0x390] ;  /* 0x0000e400ff108b82 */ /* 0x000ee20000000a00 */
[----:B0-----:R-:W-:-:S07]  /*16b0*/  @!P0 IMAD.WIDE R24, R9, 0x4, R24 ;  /* 0x0000000409188825 */ /* 0x001fce00078e0218 */
[----:B------:R-:W0:Y:S01]  /*16c0*/  LDC.64 R20, c[0x0][0x380] ;  /* 0x0000e000ff147b82 */ /* 0x000e220000000a00 */
[----:B-1----:R-:W4:Y:S01]  /*16d0*/  @!P0 LDG.E R24, desc[UR4][R24.64] ;  /* 0x0000000418188981 */ /* 0x002f22000c1e1900 */
[----:B--2---:R-:W-:-:S06]  /*16e0*/  @!P0 IMAD.WIDE R28, R9, 0x4, R28 ;  /* 0x00000004091c8825 */ /* 0x004fcc00078e021c */
[----:B------:R-:W1:Y:S01]  /*16f0*/  LDC.64 R18, c[0x0][0x388] ;  /* 0x0000e200ff127b82 */ /* 0x000e620000000a00 */
[----:B------:R-:W4:Y:S01]  /*1700*/  @!P0 LDG.E R29, desc[UR4][R28.64] ;  /* 0x000000041c1d8981 */ /* 0x000f22000c1e1900 */
[----:B------:R-:W-:Y:S01]  /*1710*/  ISETP.GE.AND P1, PT, R11, UR7, PT ;  /* 0x000000070b007c0c */ /* 0x000fe2000bf26270 */
[----:B---3--:R-:W-:-:S12]  /*1720*/  @!P0 IMAD.WIDE R16, R9, 0x4, R16 ;  /* 0x0000000409108825 */ /* 0x008fd800078e0210 */
[C---:B0-----:R-:W-:Y:S02]  /*1730*/  @!P1 IMAD.WIDE R22, R11.reuse, 0x4, R20 ;  /* 0x000000040b169825 */ /* 0x041fe400078e0214 */
[----:B------:R-:W0:Y:S02]  /*1740*/  LDC.64 R20, c[0x0][0x388] ;  /* 0x0000e200ff147b82 */ /* 0x000e240000000a00 */
[----:B-1----:R-:W-:-:S06]  /*1750*/  @!P1 IMAD.WIDE R26, R11, 0x4, R18 ;  /* 0x000000040b1a9825 */ /* 0x002fcc00078e0212 */
[----:B------:R-:W1:Y:S01]  /*1760*/  @!P1 LDC.64 R18, c[0x0][0x390] ;  /* 0x0000e400ff129b82 */ /* 0x000e620000000a00 */
[----:B----4-:R-:W-:-:S07]  /*1770*/  @!P0 FADD R3, R24, R29 ;  /* 0x0000001d18038221 */ /* 0x010fce0000000000 */
[----:B------:R-:W2:Y:S01]  /*1780*/  LDC.64 R24, c[0x0][0x380] ;  /* 0x0000e000ff187b82 */ /* 0x000ea20000000a00 */
[----:B------:R3:W-:Y:S04]  /*1790*/  @!P0 STG.E desc[UR4][R16.64], R3 ;  /* 0x0000000310008986 */ /* 0x0007e8000c101904 */
[----:B------:R-:W4:Y:S04]  /*17a0*/  @!P1 LDG.E R22, desc[UR4][R22.64] ;  /* 0x0000000416169981 */ /* 0x000f28000c1e1900 */
[----:B------:R-:W4:Y:S01]  /*17b0*/  @!P1 LDG.E R27, desc[UR4][R26.64] ;  /* 0x000000041a1b9981 */ /* 0x000f22000c1e1900 */
[----:B------:R-:W-:Y:S01]  /*17c0*/  ISETP.GE.AND P0, PT, R13, UR7, PT ;  /* 0x000000070d007c0c */ /* 0x000fe2000bf06270 */
[----:B-1----:R-:W-:-:S12]  /*17d0*/  @!P1 IMAD.WIDE R18, R11, 0x4, R18 ;  /* 0x000000040b129825 */ /* 0x002fd800078e0212 */
[C---:B--2---:R-:W-:Y:S01]  /*17e0*/  @!P0 IMAD.WIDE R24, R13.reuse, 0x4, R24 ;  /* 0x000000040d188825 */ /* 0x044fe200078e0218 */
[----:B---3--:R-:W1:Y:S03]  /*17f0*/  @!P0 LDC.64 R16, c[0x0][0x390] ;  /* 0x0000e400ff108b82 */ /* 0x008e660000000a00 */
[----:B0-----:R-:W-:-:S05]  /*1800*/  @!P0 IMAD.WIDE R28, R13, 0x4, R20 ;  /* 0x000000040d1c8825 */ /* 0x001fca00078e0214 */
[----:B------:R-:W0:Y:S01]  /*1810*/  LDC.64 R20, c[0x0][0x388] ;  /* 0x0000e200ff147b82 */ /* 0x000e220000000a00 */
        /* <DEDUP_REMOVED lines=9> */
[----:B0-----:R-:W-:-:S04]  /*18b0*/  @!P1 IMAD.WIDE R20, R15, 0x4, R20 ;  /* 0x000000040f149825 */ /* 0x001fc800078e0214 */
[----:B----4-:R-:W-:-:S05]  /*18c0*/  @!P0 FADD R3, R24, R29 ;  /* 0x0000001d18038221 */ /* 0x010fca0000000000 */
[----:B------:R3:W-:Y:S04]  /*18d0*/  @!P0 STG.E desc[UR4][R16.64], R3 ;  /* 0x0000000310008986 */ /* 0x0007e8000c101904 */
[----:B------:R-:W2:Y:S04]  /*18e0*/  @!P1 LDG.E R22, desc[UR4][R22.64] ;  /* 0x0000000416169981 */ /* 0x000ea8000c1e1900 */
[----:B------:R-:W2:Y:S01]  /*18f0*/  @!P1 LDG.E R21, desc[UR4][R20.64] ;  /* 0x0000000414159981 */ /* 0x000ea2000c1e1900 */
[----:B------:R-:W-:-:S04]  /*1900*/  IADD3 R8, PT, PT, R8, 0x4, RZ ;  /* 0x0000000408087810 */ /* 0x000fc80007ffe0ff */
[----:B------:R-:W-:Y:S01]  /*1910*/  ISETP.NE.AND P0, PT, R8, RZ, PT ;  /* 0x000000ff0800720c */ /* 0x000fe20003f05270 */
[----:B-1----:R-:W-:Y:S01]  /*1920*/  @!P1 IMAD.WIDE R18, R15, 0x4, R18 ;  /* 0x000000040f129825 */ /* 0x002fe200078e0212 */
[C---:B------:R-:W-:Y:S02]  /*1930*/  LEA R9, R2.reuse, R9, 0x2 ;  /* 0x0000000902097211 */ /* 0x040fe400078e10ff */
[C---:B------:R-:W-:Y:S02]  /*1940*/  LEA R11, R2.reuse, R11, 0x2 ;  /* 0x0000000b020b7211 */ /* 0x040fe400078e10ff */
[C---:B------:R-:W-:Y:S02]  /*1950*/  LEA R13, R2.reuse, R13, 0x2 ;  /* 0x0000000d020d7211 */ /* 0x040fe400078e10ff */
[----:B------:R-:W-:Y:S01]  /*1960*/  LEA R15, R2, R15, 0x2 ;  /* 0x0000000f020f7211 */ /* 0x000fe200078e10ff */
[----:B--2---:R-:W-:-:S05]  /*1970*/  @!P1 FADD R25, R22, R21 ;  /* 0x0000001516199221 */ /* 0x004fca0000000000 */
[----:B------:R3:W-:Y:S01]  /*1980*/  @!P1 STG.E desc[UR4][R18.64], R25 ;  /* 0x0000001912009986 */ /* 0x0007e2000c101904 */
[----:B------:R-:W-:Y:S05]  /*1990*/  @P0 BRA `(.L_x_1) ;  /* 0xfffffffc00340947 */ /* 0x000fea000383ffff */
.L_x_0:
[----:B------:R-:W-:-:S13]  /*19a0*/  ISETP.NE.AND P0, PT, R7, RZ, PT ;  /* 0x000000ff0700720c */ /* 0x000fda0003f05270 */
[----:B-1----:R-:W-:Y:S05]  /*19b0*/  @!P0 EXIT ;  /* 0x000000000000894d */ /* 0x002fea0003800000 */
[----:B0-----:R-:W-:Y:S01]  /*19c0*/  IMAD R5, R0, R6, R5 ;  /* 0x0000000600057224 */ /* 0x001fe200078e0205 */
[----:B------:R-:W-:Y:S01]  /*19d0*/  IADD3 R0, PT, PT, -R7, RZ, RZ ;  /* 0x000000ff07007210 */ /* 0x000fe20007ffe1ff */
[----:B------:R-:W0:Y:S02]  /*19e0*/  LDCU UR7, c[0x0][0x398] ;  /* 0x00007300ff0777ac */ /* 0x000e240008000800 */
[----:B--23--:R-:W-:-:S07]  /*19f0*/  IMAD R3, R5, UR6, R4 ;  /* 0x0000000605037c24 */ /* 0x00cfce000f8e0204 */
.L_x_5:
[----:B------:R-:W1:Y:S01]  /*1a00*/  LDC.64 R4, c[0x0][0x380] ;  /* 0x0000e000ff047b82 */ /* 0x000e620000000a00 */
[----:B0-----:R-:W-:-:S07]  /*1a10*/  ISETP.GE.AND P0, PT, R3, UR7, PT ;  /* 0x0000000703007c0c */ /* 0x001fce000bf06270 */
[----:B------:R-:W0:Y:S08]  /*1a20*/  LDC.64 R6, c[0x0][0x388] ;  /* 0x0000e200ff067b82 */ /* 0x000e300000000a00 */
[----:B------:R-:W2:Y:S01]  /*1a30*/  @!P0 LDC.64 R8, c[0x0][0x390] ;  /* 0x0000e400ff088b82 */ /* 0x000ea20000000a00 */
[----:B-1----:R-:W-:-:S06]  /*1a40*/  @!P0 IMAD.WIDE R4, R3, 0x4, R4 ;  /* 0x0000000403048825 */ /* 0x002fcc00078e0204 */
[----:B------:R-:W3:Y:S01]  /*1a50*/  @!P0 LDG.E R4, desc[UR4][R4.64] ;  /* 0x0000000404048981 */ /* 0x000ee2000c1e1900 */
[----:B0-----:R-:W-:-:S06]  /*1a60*/  @!P0 IMAD.WIDE R6, R3, 0x4, R6 ;  /* 0x0000000403068825 */ /* 0x001fcc00078e0206 */
[----:B------:R-:W3:Y:S01]  /*1a70*/  @!P0 LDG.E R7, desc[UR4][R6.64] ;  /* 0x0000000406078981 */ /* 0x000ee2000c1e1900 */
[----:B--2---:R-:W-:Y:S01]  /*1a80*/  @!P0 IMAD.WIDE R8, R3, 0x4, R8 ;  /* 0x0000000403088825 */ /* 0x004fe200078e0208 */
[----:B------:R-:W-:Y:S02]  /*1a90*/  IADD3 R0, PT, PT, R0, 0x1, RZ ;  /* 0x0000000100007810 */ /* 0x000fe40007ffe0ff */
[----:B------:R-:W-:Y:S01]  /*1aa0*/  IADD3 R3, PT, PT, R2, R3, RZ ;  /* 0x0000000302037210 */ /* 0x000fe20007ffe0ff */
[----:B---3--:R-:W-:-:S05]  /*1ab0*/  @!P0 FADD R11, R4, R7 ;  /* 0x00000007040b8221 */ /* 0x008fca0000000000 */
[----:B------:R1:W-:Y:S01]  /*1ac0*/  @!P0 STG.E desc[UR4][R8.64], R11 ;  /* 0x0000000b08008986 */ /* 0x0003e2000c101904 */
[----:B------:R-:W-:-:S13]  /*1ad0*/  ISETP.NE.AND P0, PT, R0, RZ, PT ;  /* 0x000000ff0000720c */ /* 0x000fda0003f05270 */
[----:B-1----:R-:W-:Y:S05]  /*1ae0*/  @P0 BRA `(.L_x_5) ;  /* 0xfffffffc00c40947 */ /* 0x002fea000383ffff */
[----:B------:R-:W-:Y:S05]  /*1af0*/  EXIT ;  /* 0x000000000000794d */ /* 0x000fea0003800000 */
.L_x_6:
[----:B------:R-:W-:-:S00]  /*1b00*/  BRA `(.L_x_6) ;  /* 0xfffffffc00fc7947 */ /* 0x000fc0000383ffff */
[----:B------:R-:W-:-:S00]  /*1b10*/  NOP ;  /* 0x0000000000007918 */ /* 0x000fc00000000000 */
        /* <DEDUP_REMOVED lines=14> */
.L_x_7:


//--------------------- .nv.shared.reserved.0     --------------------------
	.section	.nv.shared.reserved.0,"aw",@nobits
	.weak		__nv_reservedSMEM_offset_0_alias
	.size		__nv_reservedSMEM_offset_0_alias, 0, 64
	.other		__nv_reservedSMEM_offset_0_alias,@"STO_CUDA_RESERVED_SHARED STV_DEFAULT"
__nv_reservedSMEM_offset_0_alias:
	.zero		0
	.zero		64


//--------------------- .nv.constant0._Z10add_arraysPfS_S_i --------------------------
	.section	.nv.constant0._Z10add_arraysPfS_S_i,"a",@progbits
	.sectionflags	@""
	.align	4
.nv.constant0._Z10add_arraysPfS_S_i:
	.zero		924


//--------------------- SYMBOLS --------------------------

	.type		.nv.reservedSmem.offset0,@object
	.size		.nv.reservedSmem.offset0,0x4
